	.headerflags	@"EF_CUDA_TEXMODE_UNIFIED EF_CUDA_64BIT_ADDRESS EF_CUDA_ACCELERATORS EF_CUDA_SM90 EF_CUDA_VIRTUAL_SM(EF_CUDA_SM90)"
	.elftype	@"ET_EXEC"


//--------------------- .nv.info                  --------------------------
	.section	.nv.info,"",@"SHT_CUDA_INFO"
	.align	4


	//----- nvinfo : EIATTR_REGCOUNT
	.align		4
        /*0000*/ 	.byte	0x04, 0x2f
        /*0002*/ 	.short	(.L_1 - .L_0)
	.align		4
.L_0:
        /*0004*/ 	.word	index@(triton_red_fused_mean_34)
        /*0008*/ 	.word	0x00000015


	//----- nvinfo : EIATTR_MIN_STACK_SIZE
	.align		4
.L_1:
        /*000c*/ 	.byte	0x04, 0x12
        /*000e*/ 	.short	(.L_3 - .L_2)
	.align		4
.L_2:
        /*0010*/ 	.word	index@(triton_red_fused_mean_34)
        /*0014*/ 	.word	0x00000000


	//----- nvinfo : EIATTR_FRAME_SIZE
	.align		4
.L_3:
        /*0018*/ 	.byte	0x04, 0x11
        /*001a*/ 	.short	(.L_5 - .L_4)
	.align		4
.L_4:
        /*001c*/ 	.word	index@(triton_red_fused_mean_34)
        /*0020*/ 	.word	0x00000000


	//----- nvinfo : EIATTR_MIN_STACK_SIZE
	.align		4
.L_5:
        /*0024*/ 	.byte	0x04, 0x12
        /*0026*/ 	.short	(.L_7 - .L_6)
	.align		4
.L_6:
        /*0028*/ 	.word	index@(triton_red_fused_mean_34)
        /*002c*/ 	.word	0x00000000
.L_7:


//--------------------- .nv.info.triton_red_fused_mean_34 --------------------------
	.section	.nv.info.triton_red_fused_mean_34,"",@"SHT_CUDA_INFO"
	.sectionflags	@""
	.align	4


	//----- nvinfo : EIATTR_CUDA_API_VERSION
	.align		4
        /*0000*/ 	.byte	0x04, 0x37
        /*0002*/ 	.short	(.L_9 - .L_8)
.L_8:
        /*0004*/ 	.word	0x0000007c


	//----- nvinfo : EIATTR_KPARAM_INFO
	.align		4
.L_9:
        /*0008*/ 	.byte	0x04, 0x17
        /*000a*/ 	.short	(.L_11 - .L_10)
.L_10:
        /*000c*/ 	.word	0x00000000
        /*0010*/ 	.short	0x0003
        /*0012*/ 	.short	0x0014
        /*0014*/ 	.byte	0x00, 0xf0, 0x11, 0x00


	//----- nvinfo : EIATTR_KPARAM_INFO
	.align		4
.L_11:
        /*0018*/ 	.byte	0x04, 0x17
        /*001a*/ 	.short	(.L_13 - .L_12)
.L_12:
        /*001c*/ 	.word	0x00000000
        /*0020*/ 	.short	0x0002
        /*0022*/ 	.short	0x0010
        /*0024*/ 	.byte	0x00, 0xf0, 0x11, 0x00


	//----- nvinfo : EIATTR_KPARAM_INFO
	.align		4
.L_13:
        /*0028*/ 	.byte	0x04, 0x17
        /*002a*/ 	.short	(.L_15 - .L_14)
.L_14:
        /*002c*/ 	.word	0x00000000
        /*0030*/ 	.short	0x0001
        /*0032*/ 	.short	0x0008
        /*0034*/ 	.byte	0x00, 0xf4, 0x21, 0x00


	//----- nvinfo : EIATTR_KPARAM_INFO
	.align		4
.L_15:
        /*0038*/ 	.byte	0x04, 0x17
        /*003a*/ 	.short	(.L_17 - .L_16)
.L_16:
        /*003c*/ 	.word	0x00000000
        /*0040*/ 	.short	0x0000
        /*0042*/ 	.short	0x0000
        /*0044*/ 	.byte	0x00, 0xf4, 0x21, 0x00


	//----- nvinfo : EIATTR_SPARSE_MMA_MASK
	.align		4
.L_17:
        /*0048*/ 	.byte	0x03, 0x50
        /*004a*/ 	.short	0x0000


	//----- nvinfo : EIATTR_MAXREG_COUNT
	.align		4
        /*004c*/ 	.byte	0x03, 0x1b
        /*004e*/ 	.short	0x0080


	//----- nvinfo : EIATTR_COOP_GROUP_MASK_REGIDS
	.align		4
        /*0050*/ 	.byte	0x04, 0x29
        /*0052*/ 	.short	(.L_19 - .L_18)


	//   ....[0]....
.L_18:
        /*0054*/ 	.word	0xffffffff


	//   ....[1]....
        /*0058*/ 	.word	0xffffffff


	//   ....[2]....
        /*005c*/ 	.word	0xffffffff


	//   ....[3]....
        /*0060*/ 	.word	0xffffffff


	//   ....[4]....
        /*0064*/ 	.word	0xffffffff


	//   ....[5]....
        /*0068*/ 	.word	0xffffffff


	//   ....[6]....
        /*006c*/ 	.word	0xffffffff


	//   ....[7]....
        /*0070*/ 	.word	0xffffffff


	//   ....[8]....
        /*0074*/ 	.word	0xffffffff


	//   ....[9]....
        /*0078*/ 	.word	0xffffffff


	//   ....[10]....
        /*007c*/ 	.word	0xffffffff


	//   ....[11]....
        /*0080*/ 	.word	0xffffffff


	//   ....[12]....
        /*0084*/ 	.word	0xffffffff


	//   ....[13]....
        /*0088*/ 	.word	0xffffffff


	//   ....[14]....
        /*008c*/ 	.word	0xffffffff


	//   ....[15]....
        /*0090*/ 	.word	0xffffffff


	//----- nvinfo : EIATTR_COOP_GROUP_INSTR_OFFSETS
	.align		4
.L_19:
        /*0094*/ 	.byte	0x04, 0x28
        /*0096*/ 	.short	(.L_21 - .L_20)


	//   ....[0]....
.L_20:
        /*0098*/ 	.word	0x00000280


	//   ....[1]....
        /*009c*/ 	.word	0x00000290


	//   ....[2]....
        /*00a0*/ 	.word	0x000002a0


	//   ....[3]....
        /*00a4*/ 	.word	0x000002b0


	//   ....[4]....
        /*00a8*/ 	.word	0x000002e0


	//   ....[5]....
        /*00ac*/ 	.word	0x00000310


	//   ....[6]....
        /*00b0*/ 	.word	0x00000340


	//   ....[7]....
        /*00b4*/ 	.word	0x00000360


	//   ....[8]....
        /*00b8*/ 	.word	0x00000390


	//   ....[9]....
        /*00bc*/ 	.word	0x000003c0


	//   ....[10]....
        /*00c0*/ 	.word	0x000003f0


	//   ....[11]....
        /*00c4*/ 	.word	0x00000410


	//   ....[12]....
        /*00c8*/ 	.word	0x00000520


	//   ....[13]....
        /*00cc*/ 	.word	0x00000550


	//   ....[14]....
        /*00d0*/ 	.word	0x00000580


	//   ....[15]....
        /*00d4*/ 	.word	0x000005b0


	//----- nvinfo : EIATTR_EXIT_INSTR_OFFSETS
	.align		4
.L_21:
        /*00d8*/ 	.byte	0x04, 0x1c
        /*00da*/ 	.short	(.L_23 - .L_22)


	//   ....[0]....
.L_22:
        /*00dc*/ 	.word	0x000006d0


	//   ....[1]....
        /*00e0*/ 	.word	0x00000700


	//----- nvinfo : EIATTR_REQNTID
	.align		4
.L_23:
        /*00e4*/ 	.byte	0x04, 0x10
        /*00e6*/ 	.short	(.L_25 - .L_24)
.L_24:
        /*00e8*/ 	.word	0x00000200
        /*00ec*/ 	.word	0x00000001
        /*00f0*/ 	.word	0x00000001


	//----- nvinfo : EIATTR_CBANK_PARAM_SIZE
	.align		4
.L_25:
        /*00f4*/ 	.byte	0x03, 0x19
        /*00f6*/ 	.short	0x0018


	//----- nvinfo : EIATTR_PARAM_CBANK
	.align		4
        /*00f8*/ 	.byte	0x04, 0x0a
        /*00fa*/ 	.short	(.L_27 - .L_26)
	.align		4
.L_26:
        /*00fc*/ 	.word	index@(.nv.constant0.triton_red_fused_mean_34)
        /*0100*/ 	.short	0x0210
        /*0102*/ 	.short	0x0018


	//----- nvinfo : EIATTR_SW_WAR
	.align		4
.L_27:
        /*0104*/ 	.byte	0x04, 0x36
        /*0106*/ 	.short	(.L_29 - .L_28)
.L_28:
        /*0108*/ 	.word	0x00000008
.L_29:


//--------------------- .nv.callgraph             --------------------------
	.section	.nv.callgraph,"",@"SHT_CUDA_CALLGRAPH"
	.align	4
	.sectionentsize	8
	.align		4
        /*0000*/ 	.word	0x00000000
	.align		4
        /*0004*/ 	.word	0xffffffff
	.align		4
        /*0008*/ 	.word	0x00000000
	.align		4
        /*000c*/ 	.word	0xfffffffe
	.align		4
        /*0010*/ 	.word	0x00000000
	.align		4
        /*0014*/ 	.word	0xfffffffd
	.align		4
        /*0018*/ 	.word	0x00000000
	.align		4
        /*001c*/ 	.word	0xfffffffc


//--------------------- .text.triton_red_fused_mean_34 --------------------------
	.section	.text.triton_red_fused_mean_34,"ax",@progbits
	.sectionflags	@"SHF_BARRIERS=1"
	.align	128
        .global         triton_red_fused_mean_34
        .type           triton_red_fused_mean_34,@function
        .size           triton_red_fused_mean_34,(.L_x_1 - triton_red_fused_mean_34)
        .other          triton_red_fused_mean_34,@"STO_CUDA_ENTRY STV_DEFAULT"
triton_red_fused_mean_34:
.text.triton_red_fused_mean_34:
[----:B------:R-:W0:Y:S02]  /*0000*/  LDC R1, c[0x0][0x28] ;  /* 0x00000a00ff017b82 */ /* 0x000e240000000800 */
[----:B------:R-:W1:Y:S01]  /*0010*/  S2R R2, SR_CTAID.X ;  /* 0x0000000000027919 */ /* 0x000e620000002500 */
[----:B------:R-:W2:Y:S01]  /*0020*/  LDC.64 R4, c[0x0][0x218] ;  /* 0x00008600ff047b82 */ /* 0x000ea20000000a00 */
[----:B------:R-:W-:Y:S01]  /*0030*/  ULDC.64 UR6, c[0x0][0x208] ;  /* 0x0000820000067ab9 */ /* 0x000fe20000000a00 */
[----:B------:R-:W3:Y:S01]  /*0040*/  S2R R0, SR_TID.X ;  /* 0x0000000000007919 */ /* 0x000ee20000002100 */
[----:B-1----:R-:W-:Y:S02]  /*0050*/  SHF.L.U32 R3, R2, 0x4, RZ ;  /* 0x0000000402037819 */ /* 0x002fe400000006ff */
[----:B------:R-:W-:Y:S02]  /*0060*/  SHF.R.S32.HI R7, RZ, 0x1b, R2 ;  /* 0x0000001bff077819 */ /* 0x000fe40000011402 */
[----:B---3--:R-:W-:Y:S02]  /*0070*/  SHF.L.U32 R2, R0, 0x2, RZ ;  /* 0x0000000200027819 */ /* 0x008fe400000006ff */
[----:B------:R-:W-:-:S02]  /*0080*/  SGXT R7, R7, 0x1 ;  /* 0x000000010707781a */ /* 0x000fc40000000200 */
[----:B------:R-:W-:Y:S02]  /*0090*/  LOP3.LUT R6, R3, 0xc, R2, 0xf8, !PT ;  /* 0x0000000c03067812 */ /* 0x000fe400078ef802 */
[----:B------:R-:W-:Y:S02]  /*00a0*/  SHF.L.U32 R9, R0, 0xa, RZ ;  /* 0x0000000a00097819 */ /* 0x000fe400000006ff */
[----:B------:R-:W-:Y:S02]  /*00b0*/  LEA.HI R7, R7, R6, RZ, 0xc ;  /* 0x0000000607077211 */ /* 0x000fe400078f60ff */
[----:B------:R-:W-:Y:S02]  /*00c0*/  LOP3.LUT R9, R9, 0x7f000, RZ, 0xc0, !PT ;  /* 0x0007f00009097812 */ /* 0x000fe400078ec0ff */
[C---:B------:R-:W-:Y:S02]  /*00d0*/  SHF.L.U32 R10, R7.reuse, 0x8, RZ ;  /* 0x00000008070a7819 */ /* 0x040fe400000006ff */
[----:B------:R-:W-:-:S02]  /*00e0*/  LOP3.LUT R7, R7, 0xfffff000, RZ, 0xc0, !PT ;  /* 0xfffff00007077812 */ /* 0x000fc400078ec0ff */
[----:B------:R-:W-:-:S04]  /*00f0*/  LOP3.LUT R10, R10, 0xfff00000, RZ, 0xc0, !PT ;  /* 0xfff000000a0a7812 */ /* 0x000fc800078ec0ff */
[----:B------:R-:W-:-:S04]  /*0100*/  IADD3 R10, R10, R6, -R7 ;  /* 0x000000060a0a7210 */ /* 0x000fc80007ffe807 */
[----:B------:R-:W-:-:S04]  /*0110*/  IADD3 R9, R9, R10, RZ ;  /* 0x0000000a09097210 */ /* 0x000fc80007ffe0ff */
[----:B------:R-:W-:Y:S01]  /*0120*/  IADD3 R13, R9, 0x80000, RZ ;  /* 0x00080000090d7810 */ /* 0x000fe20007ffe0ff */
[----:B--2---:R-:W-:-:S04]  /*0130*/  IMAD.WIDE R6, R9, 0x4, R4 ;  /* 0x0000000409067825 */ /* 0x004fc800078e0204 */
[----:B------:R-:W-:Y:S02]  /*0140*/  IMAD.WIDE R12, R13, 0x4, R4 ;  /* 0x000000040d0c7825 */ /* 0x000fe400078e0204 */
[----:B------:R-:W2:Y:S04]  /*0150*/  LDG.E.EF.128 R4, desc[UR6][R6.64] ;  /* 0x0000000606047981 */ /* 0x000ea8000c0e1d00 */
[----:B------:R-:W3:Y:S01]  /*0160*/  LDG.E.EF.128 R12, desc[UR6][R12.64] ;  /* 0x000000060c0c7981 */ /* 0x000ee2000c0e1d00 */
[----:B------:R-:W1:Y:S01]  /*0170*/  S2UR UR5, SR_CgaCtaId ;  /* 0x00000000000579c3 */ /* 0x000e620000008800 */
[----:B------:R-:W-:Y:S01]  /*0180*/  UMOV UR4, 0x400 ;  /* 0x0000040000047882 */ /* 0x000fe20000000000 */
[----:B------:R-:W-:Y:S02]  /*0190*/  ISETP.GE.AND P1, PT, R0, 0x100, PT ;  /* 0x000001000000780c */ /* 0x000fe40003f26270 */
[----:B------:R-:W-:Y:S01]  /*01a0*/  LOP3.LUT R3, R3, 0xf, R0, 0xf8, !PT ;  /* 0x0000000f03037812 */ /* 0x000fe200078ef800 */
[----:B-1----:R-:W-:Y:S01]  /*01b0*/  UPRMT UR4, UR5, 0x654, UR4 ;  /* 0x0000065405047896 */ /* 0x002fe20008000004 */
[----:B--2---:R-:W-:Y:S01]  /*01c0*/  FADD R4, RZ, R4 ;  /* 0x00000004ff047221 */ /* 0x004fe20000000000 */
[----:B------:R-:W-:Y:S01]  /*01d0*/  FADD R5, RZ, R5 ;  /* 0x00000005ff057221 */ /* 0x000fe20000000000 */
[----:B------:R-:W-:Y:S01]  /*01e0*/  FADD R9, RZ, R6 ;  /* 0x00000006ff097221 */ /* 0x000fe20000000000 */
[----:B------:R-:W-:Y:S01]  /*01f0*/  FADD R10, RZ, R7 ;  /* 0x00000007ff0a7221 */ /* 0x000fe20000000000 */
[----:B---3--:R-:W-:Y:S01]  /*0200*/  FADD R11, RZ, R12 ;  /* 0x0000000cff0b7221 */ /* 0x008fe20000000000 */
[----:B------:R-:W-:Y:S01]  /*0210*/  FADD R16, RZ, R13 ;  /* 0x0000000dff107221 */ /* 0x000fe20000000000 */
[----:B------:R-:W-:Y:S01]  /*0220*/  FADD R14, RZ, R14 ;  /* 0x0000000eff0e7221 */ /* 0x000fe20000000000 */
[----:B------:R-:W-:Y:S01]  /*0230*/  FADD R15, RZ, R15 ;  /* 0x0000000fff0f7221 */ /* 0x000fe20000000000 */
[----:B------:R-:W-:Y:S01]  /*0240*/  FADD R4, R4, R11 ;  /* 0x0000000b04047221 */ /* 0x000fe20000000000 */
[----:B------:R-:W-:Y:S01]  /*0250*/  FADD R5, R5, R16 ;  /* 0x0000001005057221 */ /* 0x000fe20000000000 */
[----:B------:R-:W-:Y:S01]  /*0260*/  FADD R9, R9, R14 ;  /* 0x0000000e09097221 */ /* 0x000fe20000000000 */
[----:B------:R-:W-:-:S02]  /*0270*/  FADD R10, R10, R15 ;  /* 0x0000000f0a0a7221 */ /* 0x000fc40000000000 */
[----:B------:R-:W1:Y:S04]  /*0280*/  SHFL.BFLY PT, R7, R4, 0x10, 0x1f ;  /* 0x0e001f0004077f89 */ /* 0x000e6800000e0000 */
[----:B------:R-:W2:Y:S04]  /*0290*/  SHFL.BFLY PT, R6, R5, 0x10, 0x1f ;  /* 0x0e001f0005067f89 */ /* 0x000ea800000e0000 */
[----:B------:R-:W3:Y:S04]  /*02a0*/  SHFL.BFLY PT, R12, R9, 0x10, 0x1f ;  /* 0x0e001f00090c7f89 */ /* 0x000ee800000e0000 */
[----:B------:R-:W4:Y:S01]  /*02b0*/  SHFL.BFLY PT, R13, R10, 0x10, 0x1f ;  /* 0x0e001f000a0d7f89 */ /* 0x000f2200000e0000 */
[----:B-1----:R-:W-:Y:S01]  /*02c0*/  FADD R7, R4, R7 ;  /* 0x0000000704077221 */ /* 0x002fe20000000000 */
[----:B--2---:R-:W-:-:S04]  /*02d0*/  FADD R11, R5, R6 ;  /* 0x00000006050b7221 */ /* 0x004fc80000000000 */
[----:B------:R-:W1:Y:S01]  /*02e0*/  SHFL.BFLY PT, R6, R7, 0x8, 0x1f ;  /* 0x0d001f0007067f89 */ /* 0x000e6200000e0000 */
[----:B---3--:R-:W-:Y:S01]  /*02f0*/  FADD R14, R9, R12 ;  /* 0x0000000c090e7221 */ /* 0x008fe20000000000 */
[----:B------:R-:W-:Y:S02]  /*0300*/  SHF.R.U32.HI R9, RZ, 0x5, R0 ;  /* 0x00000005ff097819 */ /* 0x000fe40000011600 */
[----:B------:R-:W2:Y:S01]  /*0310*/  SHFL.BFLY PT, R12, R11, 0x8, 0x1f ;  /* 0x0d001f000b0c7f89 */ /* 0x000ea200000e0000 */
[----:B----4-:R-:W-:Y:S01]  /*0320*/  FADD R17, R10, R13 ;  /* 0x0000000d0a117221 */ /* 0x010fe20000000000 */
[----:B------:R-:W-:Y:S02]  /*0330*/  SGXT.U32 R9, R9, 0x4 ;  /* 0x000000040909781a */ /* 0x000fe40000000000 */
[----:B------:R-:W3:Y:S01]  /*0340*/  SHFL.BFLY PT, R13, R14, 0x8, 0x1f ;  /* 0x0d001f000e0d7f89 */ /* 0x000ee200000e0000 */
[----:B------:R-:W-:-:S03]  /*0350*/  LOP3.LUT R10, R2, 0xc, RZ, 0xc0, !PT ;  /* 0x0000000c020a7812 */ /* 0x000fc600078ec0ff */
[----:B------:R-:W4:Y:S01]  /*0360*/  SHFL.BFLY PT, R4, R17, 0x8, 0x1f ;  /* 0x0d001f0011047f89 */ /* 0x000f2200000e0000 */
[----:B-1----:R-:W-:Y:S01]  /*0370*/  FADD R6, R7, R6 ;  /* 0x0000000607067221 */ /* 0x002fe20000000000 */
[----:B--2---:R-:W-:-:S04]  /*0380*/  FADD R12, R11, R12 ;  /* 0x0000000c0b0c7221 */ /* 0x004fc80000000000 */
[----:B------:R-:W1:Y:S01]  /*0390*/  SHFL.BFLY PT, R5, R6, 0x4, 0x1f ;  /* 0x0c801f0006057f89 */ /* 0x000e6200000e0000 */
[----:B------:R-:W-:Y:S01]  /*03a0*/  SHF.L.U32 R11, R10, 0x6, RZ ;  /* 0x000000060a0b7819 */ /* 0x000fe200000006ff */
[----:B---3--:R-:W-:Y:S02]  /*03b0*/  FADD R15, R14, R13 ;  /* 0x0000000d0e0f7221 */ /* 0x008fe40000000000 */
[----:B------:R-:W2:Y:S01]  /*03c0*/  SHFL.BFLY PT, R13, R12, 0x4, 0x1f ;  /* 0x0c801f000c0d7f89 */ /* 0x000ea200000e0000 */
[----:B----4-:R-:W-:Y:S01]  /*03d0*/  FADD R18, R17, R4 ;  /* 0x0000000411127221 */ /* 0x010fe20000000000 */
[----:B------:R-:W-:Y:S02]  /*03e0*/  LOP3.LUT R4, R0, 0x1f, RZ, 0xc0, !PT ;  /* 0x0000001f00047812 */ /* 0x000fe400078ec0ff */
[----:B------:R-:W3:Y:S02]  /*03f0*/  SHFL.BFLY PT, R16, R15, 0x4, 0x1f ;  /* 0x0c801f000f107f89 */ /* 0x000ee400000e0000 */
[----:B------:R-:W-:-:S02]  /*0400*/  ISETP.GE.U32.AND P0, PT, R4, 0x4, PT ;  /* 0x000000040400780c */ /* 0x000fc40003f06070 */
[----:B------:R-:W4:Y:S01]  /*0410*/  SHFL.BFLY PT, R7, R18, 0x4, 0x1f ;  /* 0x0c801f0012077f89 */ /* 0x000f2200000e0000 */
[C---:B------:R-:W-:Y:S02]  /*0420*/  SHF.L.U32 R4, R9.reuse, 0x2, RZ ;  /* 0x0000000209047819 */ /* 0x040fe400000006ff */
[----:B------:R-:W-:Y:S02]  /*0430*/  SHF.L.U32 R9, R9, 0x1, RZ ;  /* 0x0000000109097819 */ /* 0x000fe400000006ff */
[----:B------:R-:W-:Y:S01]  /*0440*/  LOP3.LUT R4, R11, R4, RZ, 0xfc, !PT ;  /* 0x000000040b047212 */ /* 0x000fe200078efcff */
[----:B-1----:R-:W-:Y:S01]  /*0450*/  FADD R5, R6, R5 ;  /* 0x0000000506057221 */ /* 0x002fe20000000000 */
[----:B--2---:R-:W-:-:S04]  /*0460*/  FADD R13, R12, R13 ;  /* 0x0000000d0c0d7221 */ /* 0x004fc80000000000 */
[----:B------:R-:W-:Y:S01]  /*0470*/  @!P0 STS [R4+UR4], R5 ;  /* 0x0000000504008988 */ /* 0x000fe20008000804 */
[----:B------:R-:W-:Y:S01]  /*0480*/  LOP3.LUT R12, R0, 0xf, RZ, 0xc0, !PT ;  /* 0x0000000f000c7812 */ /* 0x000fe200078ec0ff */
[----:B---3--:R-:W-:Y:S02]  /*0490*/  FADD R16, R15, R16 ;  /* 0x000000100f107221 */ /* 0x008fe40000000000 */
[----:B------:R-:W-:Y:S01]  /*04a0*/  @!P0 STS [R4+UR4+0x40], R13 ;  /* 0x0000400d04008988 */ /* 0x000fe20008000804 */
[----:B----4-:R-:W-:-:S03]  /*04b0*/  FADD R7, R18, R7 ;  /* 0x0000000712077221 */ /* 0x010fc60000000000 */
[----:B------:R-:W-:Y:S04]  /*04c0*/  @!P0 STS [R4+UR4+0x80], R16 ;  /* 0x0000801004008988 */ /* 0x000fe80008000804 */
[----:B------:R-:W-:Y:S01]  /*04d0*/  @!P0 STS [R4+UR4+0xc0], R7 ;  /* 0x0000c00704008988 */ /* 0x000fe20008000804 */
[----:B------:R-:W-:Y:S01]  /*04e0*/  BAR.SYNC.DEFER_BLOCKING 0x0 ;  /* 0x0000000000007b1d */ /* 0x000fe20000010000 */
[----:B------:R-:W-:-:S04]  /*04f0*/  ISETP.NE.AND P0, PT, R12, RZ, PT ;  /* 0x000000ff0c00720c */ /* 0x000fc80003f05270 */
[----:B------:R-:W-:Y:S01]  /*0500*/  ISETP.LT.AND P0, PT, R0, 0x100, !P0 ;  /* 0x000001000000780c */ /* 0x000fe20004701270 */
[----:B------:R-:W1:Y:S04]  /*0510*/  @!P1 LDS R8, [R2+UR4] ;  /* 0x0000000402089984 */ /* 0x000e680008000800 */
[----:B-1----:R-:W1:Y:S02]  /*0520*/  SHFL.BFLY PT, R15, R8, 0x8, 0x1f ;  /* 0x0d001f00080f7f89 */ /* 0x002e6400000e0000 */
[----:B-1----:R-:W-:Y:S01]  /*0530*/  FADD R15, R8, R15 ;  /* 0x0000000f080f7221 */ /* 0x002fe20000000000 */
[----:B------:R-:W-:-:S04]  /*0540*/  LEA R8, R12, UR4, 0x2 ;  /* 0x000000040c087c11 */ /* 0x000fc8000f8e10ff */
[----:B------:R-:W1:Y:S02]  /*0550*/  SHFL.BFLY PT, R6, R15, 0x4, 0x1f ;  /* 0x0c801f000f067f89 */ /* 0x000e6400000e0000 */
[----:B-1----:R-:W-:Y:S01]  /*0560*/  FADD R6, R15, R6 ;  /* 0x000000060f067221 */ /* 0x002fe20000000000 */
[----:B------:R-:W-:-:S04]  /*0570*/  IADD3 R15, R11, UR4, RZ ;  /* 0x000000040b0f7c10 */ /* 0x000fc8000fffe0ff */
[----:B------:R-:W1:Y:S01]  /*0580*/  SHFL.BFLY PT, R17, R6, 0x2, 0x1f ;  /* 0x0c401f0006117f89 */ /* 0x000e6200000e0000 */
[----:B------:R-:W-:Y:S02]  /*0590*/  IMAD R15, R10, -0x3c, R15 ;  /* 0xffffffc40a0f7824 */ /* 0x000fe400078e020f */
[----:B-1----:R-:W-:-:S05]  /*05a0*/  FADD R17, R6, R17 ;  /* 0x0000001106117221 */ /* 0x002fca0000000000 */
[----:B------:R-:W1:Y:S02]  /*05b0*/  SHFL.BFLY PT, R14, R17, 0x1, 0x1f ;  /* 0x0c201f00110e7f89 */ /* 0x000e6400000e0000 */
[----:B-1----:R-:W-:-:S05]  /*05c0*/  FADD R13, R17, R14 ;  /* 0x0000000e110d7221 */ /* 0x002fca0000000000 */
[----:B------:R1:W-:Y:S01]  /*05d0*/  @P0 STS [R2+UR4], R13 ;  /* 0x0000000d02000988 */ /* 0x0003e20008000804 */
[----:B------:R-:W-:Y:S08]  /*05e0*/  BAR.SYNC.DEFER_BLOCKING 0x0 ;  /* 0x0000000000007b1d */ /* 0x000ff00000010000 */
[----:B-1----:R-:W1:Y:S01]  /*05f0*/  LDC.64 R12, c[0x0][0x210] ;  /* 0x00008400ff0c7b82 */ /* 0x002e620000000a00 */
[----:B------:R-:W-:-:S04]  /*0600*/  SHF.R.U32.HI R2, RZ, 0x4, R0 ;  /* 0x00000004ff027819 */ /* 0x000fc80000011600 */
[----:B------:R-:W-:-:S04]  /*0610*/  SGXT.U32 R2, R2, 0x1 ;  /* 0x000000010202781a */ /* 0x000fc80000000000 */
[----:B------:R-:W-:Y:S01]  /*0620*/  LOP3.LUT P0, RZ, R9, R2, RZ, 0xfc, !PT ;  /* 0x0000000209ff7212 */ /* 0x000fe2000780fcff */
[----:B------:R-:W-:Y:S04]  /*0630*/  LDS R4, [R11+UR4] ;  /* 0x000000040b047984 */ /* 0x000fe80008000800 */
[----:B------:R-:W-:Y:S01]  /*0640*/  LDS R5, [R11+UR4+0x40] ;  /* 0x000040040b057984 */ /* 0x000fe20008000800 */
[----:B-1----:R-:W-:-:S03]  /*0650*/  IMAD.WIDE R2, R3, 0x4, R12 ;  /* 0x0000000403027825 */ /* 0x002fc600078e020c */
[----:B------:R-:W-:Y:S04]  /*0660*/  LDS R6, [R11+UR4+0x80] ;  /* 0x000080040b067984 */ /* 0x000fe80008000800 */
[----:B------:R-:W1:Y:S01]  /*0670*/  LDS R7, [R11+UR4+0xc0] ;  /* 0x0000c0040b077984 */ /* 0x000e620008000800 */
[----:B------:R-:W-:Y:S06]  /*0680*/  BAR.SYNC.DEFER_BLOCKING 0x0 ;  /* 0x0000000000007b1d */ /* 0x000fec0000010000 */
[----:B-1----:R1:W-:Y:S02]  /*0690*/  STS.128 [R15], R4 ;  /* 0x000000040f007388 */ /* 0x0023e40000000c00 */
[----:B------:R-:W-:Y:S06]  /*06a0*/  BAR.SYNC.DEFER_BLOCKING 0x0 ;  /* 0x0000000000007b1d */ /* 0x000fec0000010000 */
[----:B------:R-:W2:Y:S02]  /*06b0*/  LDS R8, [R8] ;  /* 0x0000000008087984 */ /* 0x000ea40000000800 */
[----:B------:R-:W-:Y:S06]  /*06c0*/  BAR.SYNC.DEFER_BLOCKING 0x0 ;  /* 0x0000000000007b1d */ /* 0x000fec0000010000 */
[----:B-1----:R-:W-:Y:S05]  /*06d0*/  @P0 EXIT ;  /* 0x000000000000094d */ /* 0x002fea0003800000 */
[----:B--2---:R-:W-:-:S05]  /*06e0*/  FMUL R5, R8, 0.00390625 ;  /* 0x3b80000008057820 */ /* 0x004fca0000400000 */
[----:B------:R-:W-:Y:S01]  /*06f0*/  STG.E desc[UR6][R2.64], R5 ;  /* 0x0000000502007986 */ /* 0x000fe2000c101906 */
[----:B------:R-:W-:Y:S05]  /*0700*/  EXIT ;  /* 0x000000000000794d */ /* 0x000fea0003800000 */
.L_x_0:
[----:B------:R-:W-:-:S00]  /*0710*/  BRA `(.L_x_0) ;  /* 0xfffffffc00fc7947 */ /* 0x000fc0000383ffff */
[----:B------:R-:W-:-:S00]  /*0720*/  NOP ;  /* 0x0000000000007918 */ /* 0x000fc00000000000 */
        /* <DEDUP_REMOVED lines=13> */
.L_x_1:


//--------------------- .nv.shared.triton_red_fused_mean_34 --------------------------
	.section	.nv.shared.triton_red_fused_mean_34,"aw",@nobits
	.sectionflags	@""
	.align	16
	.zero		1024


//--------------------- .nv.constant0.triton_red_fused_mean_34 --------------------------
	.section	.nv.constant0.triton_red_fused_mean_34,"a",@progbits
	.sectionflags	@""
	.align	4
.nv.constant0.triton_red_fused_mean_34:
	.zero		552
